//
// Generated by NVIDIA NVVM Compiler
//
// Compiler Build ID: CL-36424714
// Cuda compilation tools, release 13.0, V13.0.88
// Based on NVVM 20.0.0
//

.version 9.0
.target sm_100
.address_size 64

	// .globl	_Z14kernel_examplePi
.extern .func  (.param .b32 func_retval0) vprintf
(
	.param .b64 vprintf_param_0,
	.param .b64 vprintf_param_1
)
;
.global .align 1 .b8 $str[27] = {108, 97, 110, 101, 73, 100, 61, 37, 100, 44, 32, 97, 99, 116, 105, 118, 101, 95, 109, 97, 115, 107, 61, 37, 100, 10};

.visible .entry _Z14kernel_examplePi(
	.param .u64 .ptr .align 1 _Z14kernel_examplePi_param_0
)
{
	.local .align 8 .b8 	__local_depot0[8];
	.reg .b64 	%SP;
	.reg .b64 	%SPL;
	.reg .pred 	%p<5>;
	.reg .b32 	%r<12>;
	.reg .b64 	%rd<9>;

	mov.u64 	%SPL, __local_depot0;
	cvta.local.u64 	%SP, %SPL;
	ld.param.u64 	%rd1, [_Z14kernel_examplePi_param_0];
	add.u64 	%rd2, %SP, 0;
	add.u64 	%rd3, %SPL, 0;
	mov.u32 	%r1, %tid.x;
	and.b32  	%r4, %r1, 31;
	// begin inline asm
	activemask.b32 %r3;
	// end inline asm
	st.local.v2.u32 	[%rd3], {%r4, %r3};
	mov.u64 	%rd4, $str;
	cvta.global.u64 	%rd5, %rd4;
	{ // callseq 0, 0
	.param .b64 param0;
	st.param.b64 	[param0], %rd5;
	.param .b64 param1;
	st.param.b64 	[param1], %rd2;
	.param .b32 retval0;
	call.uni (retval0), 
	vprintf, 
	(
	param0, 
	param1
	);
	ld.param.b32 	%r5, [retval0];
	} // callseq 0
	and.b32  	%r7, %r1, 1;
	setp.eq.b32 	%p1, %r7, 1;
	not.pred 	%p2, %p1;
	vote.sync.ballot.b32 	%r2, %p2, %r3;
	setp.ne.s32 	%p4, %r4, 0;
	@%p4 bra 	$L__BB0_2;
	cvta.to.global.u64 	%rd6, %rd1;
	popc.b32 	%r8, %r2;
	mov.u32 	%r9, %ctaid.x;
	mov.u32 	%r10, %ntid.x;
	mad.lo.s32 	%r11, %r9, %r10, %r1;
	mul.wide.s32 	%rd7, %r11, 4;
	add.s64 	%rd8, %rd6, %rd7;
	st.global.u32 	[%rd8], %r8;
$L__BB0_2:
	ret;

}


// ===== COMPILED SASS (sm_100) =====

	.target	sm_100

	.elftype	@"ET_EXEC"


//--------------------- .note.nv.tkinfo           --------------------------
	.section	.note.nv.tkinfo,"",@"SHT_NOTE"
	.sectionflags	@"SHF_NOTE_NV_TKINFO"
	.tkinfo
        /*0018*/ 	.word	0x00000002
        /*0030*/ 	.string	""
        /*0030*/ 	.string	"ptxas"
        /*0030*/ 	.string	"Cuda compilation tools, release 13.0, V13.0.88"
        /*0030*/ 	.string	"Build cuda_13.0.r13.0/compiler.36424714_0"
        /*0030*/ 	.string	"-arch sm_100 -m 64 "



//--------------------- .note.nv.cuinfo           --------------------------
	.section	.note.nv.cuinfo,"",@"SHT_NOTE"
	.sectionflags	@"SHF_NOTE_NV_CUINFO"
        /*0018*/ 	.short	0x0002
        /*001a*/ 	.short	0x0064
        /*001c*/ 	.short	0x0082
	.zero		2


//--------------------- .nv.info                  --------------------------
	.section	.nv.info,"",@"SHT_CUDA_INFO"
	.align	4


	//----- nvinfo : EIATTR_REGCOUNT
	.align		4
        /*0000*/ 	.byte	0x04, 0x2f
        /*0002*/ 	.short	(.L_2 - .L_1)
	.align		4
.L_1:
        /*0004*/ 	.word	index@(_Z14kernel_examplePi)
        /*0008*/ 	.word	0x00000018


	//----- nvinfo : EIATTR_FRAME_SIZE
	.align		4
.L_2:
        /*000c*/ 	.byte	0x04, 0x11
        /*000e*/ 	.short	(.L_4 - .L_3)
	.align		4
.L_3:
        /*0010*/ 	.word	index@(_Z14kernel_examplePi)
        /*0014*/ 	.word	0x00000008


	//----- nvinfo : EIATTR_MIN_STACK_SIZE
	.align		4
.L_4:
        /*0018*/ 	.byte	0x04, 0x12
        /*001a*/ 	.short	(.L_6 - .L_5)
	.align		4
.L_5:
        /*001c*/ 	.word	index@(_Z14kernel_examplePi)
        /*0020*/ 	.word	0x00000008
.L_6:


//--------------------- .nv.compat                --------------------------
	.section	.nv.compat,"",@"SHT_CUDA_COMPAT_INFO"
	.align	4
        /*0000*/ 	.byte	0x02, 0x09, 0x00, 0x00, 0x02, 0x02, 0x01, 0x00, 0x02, 0x05, 0x05, 0x00, 0x03, 0x07, 0x01, 0x01
        /*0010*/ 	.byte	0x02, 0x03, 0x00, 0x00, 0x02, 0x06, 0x01, 0x00, 0x04, 0x0b, 0x08, 0x00, 0x09, 0x00, 0x00, 0x00
        /*0020*/ 	.byte	0x00, 0x00, 0x00, 0x00


//--------------------- .nv.info._Z14kernel_examplePi --------------------------
	.section	.nv.info._Z14kernel_examplePi,"",@"SHT_CUDA_INFO"
	.sectionflags	@""
	.align	4


	//----- nvinfo : EIATTR_CUDA_API_VERSION
	.align		4
        /*0000*/ 	.byte	0x04, 0x37
        /*0002*/ 	.short	(.L_8 - .L_7)
.L_7:
        /*0004*/ 	.word	0x00000082


	//----- nvinfo : EIATTR_KPARAM_INFO
	.align		4
.L_8:
        /*0008*/ 	.byte	0x04, 0x17
        /*000a*/ 	.short	(.L_10 - .L_9)
.L_9:
        /*000c*/ 	.word	0x00000000
        /*0010*/ 	.short	0x0000
        /*0012*/ 	.short	0x0000
        /*0014*/ 	.byte	0x00, 0xf5, 0x21, 0x00


	//----- nvinfo : EIATTR_SPARSE_MMA_MASK
	.align		4
.L_10:
        /*0018*/ 	.byte	0x03, 0x50
        /*001a*/ 	.short	0x0000


	//----- nvinfo : EIATTR_MAXREG_COUNT
	.align		4
        /*001c*/ 	.byte	0x03, 0x1b
        /*001e*/ 	.short	0x00ff


	//----- nvinfo : EIATTR_EXTERNS
	.align		4
        /*0020*/ 	.byte	0x04, 0x0f
        /*0022*/ 	.short	(.L_12 - .L_11)


	//   ....[0]....
	.align		4
.L_11:
        /*0024*/ 	.word	index@(vprintf)


	//----- nvinfo : EIATTR_MERCURY_ISA_VERSION
	.align		4
.L_12:
        /*0028*/ 	.byte	0x03, 0x5f
        /*002a*/ 	.short	0x0101


	//----- nvinfo : EIATTR_COOP_GROUP_MASK_REGIDS
	.align		4
        /*002c*/ 	.byte	0x04, 0x29
        /*002e*/ 	.short	(.L_14 - .L_13)


	//   ....[0]....
.L_13:
        /*0030*/ 	.word	0x0500000e


	//   ....[1]....
        /*0034*/ 	.word	0x0500000f


	//----- nvinfo : EIATTR_COOP_GROUP_INSTR_OFFSETS
	.align		4
.L_14:
        /*0038*/ 	.byte	0x04, 0x28
        /*003a*/ 	.short	(.L_16 - .L_15)


	//   ....[0]....
.L_15:
        /*003c*/ 	.word	0x00000160


	//   ....[1]....
        /*0040*/ 	.word	0x00000250


	//----- nvinfo : EIATTR_VRC_CTA_INIT_COUNT
	.align		4
.L_16:
        /*0044*/ 	.byte	0x02, 0x4a
	.zero		1
	.zero		1


	//----- nvinfo : EIATTR_SYSCALL_OFFSETS
	.align		4
        /*0048*/ 	.byte	0x04, 0x46
        /*004a*/ 	.short	(.L_18 - .L_17)


	//   ....[0]....
.L_17:
        /*004c*/ 	.word	0x00000110


	//----- nvinfo : EIATTR_EXIT_INSTR_OFFSETS
	.align		4
.L_18:
        /*0050*/ 	.byte	0x04, 0x1c
        /*0052*/ 	.short	(.L_20 - .L_19)


	//   ....[0]....
.L_19:
        /*0054*/ 	.word	0x00000180


	//   ....[1]....
        /*0058*/ 	.word	0x00000210


	//----- nvinfo : EIATTR_CRS_STACK_SIZE
	.align		4
.L_20:
        /*005c*/ 	.byte	0x04, 0x1e
        /*005e*/ 	.short	(.L_22 - .L_21)
.L_21:
        /*0060*/ 	.word	0x00000000


	//----- nvinfo : EIATTR_CBANK_PARAM_SIZE
	.align		4
.L_22:
        /*0064*/ 	.byte	0x03, 0x19
        /*0066*/ 	.short	0x0008


	//----- nvinfo : EIATTR_PARAM_CBANK
	.align		4
        /*0068*/ 	.byte	0x04, 0x0a
        /*006a*/ 	.short	(.L_24 - .L_23)
	.align		4
.L_23:
        /*006c*/ 	.word	index@(.nv.constant0._Z14kernel_examplePi)
        /*0070*/ 	.short	0x0380
        /*0072*/ 	.short	0x0008


	//----- nvinfo : EIATTR_SW_WAR
	.align		4
.L_24:
        /*0074*/ 	.byte	0x04, 0x36
        /*0076*/ 	.short	(.L_26 - .L_25)
.L_25:
        /*0078*/ 	.word	0x00000008
.L_26:


//--------------------- .nv.callgraph             --------------------------
	.section	.nv.callgraph,"",@"SHT_CUDA_CALLGRAPH"
	.align	4
	.sectionentsize	8
	.align		4
        /*0000*/ 	.word	0x00000000
	.align		4
        /*0004*/ 	.word	0xffffffff
	.align		4
        /*0008*/ 	.word	index@(_Z14kernel_examplePi)
	.align		4
        /*000c*/ 	.word	index@(vprintf)
	.align		4
        /*0010*/ 	.word	0x00000000
	.align		4
        /*0014*/ 	.word	0xfffffffe
	.align		4
        /*0018*/ 	.word	0x00000000
	.align		4
        /*001c*/ 	.word	0xfffffffd
	.align		4
        /*0020*/ 	.word	0x00000000
	.align		4
        /*0024*/ 	.word	0xfffffffc


//--------------------- .nv.constant4             --------------------------
	.section	.nv.constant4,"a",@progbits
	.align	8
	.align		8
.nv.constant4:
        /*0000*/ 	.dword	vprintf
	.align		8
        /*0008*/ 	.dword	$str


//--------------------- .text._Z14kernel_examplePi --------------------------
	.section	.text._Z14kernel_examplePi,"ax",@progbits
	.align	128
        .global         _Z14kernel_examplePi
        .type           _Z14kernel_examplePi,@function
        .size           _Z14kernel_examplePi,(.L_x_5 - _Z14kernel_examplePi)
        .other          _Z14kernel_examplePi,@"STO_CUDA_ENTRY STV_DEFAULT"
_Z14kernel_examplePi:
.text._Z14kernel_examplePi:
[----:B------:R-:W0:Y:S01]  /*0000*/  LDC R1, c[0x0][0x37c] ;  /* 0x0000df00ff017b82 */ /* 0x000e220000000800 */
[----:B------:R-:W1:Y:S01]  /*0010*/  S2R R16, SR_TID.X ;  /* 0x0000000000107919 */ /* 0x000e620000002100 */
[----:B------:R-:W-:Y:S01]  /*0020*/  VOTEU.ANY UR36, UPT, PT ;  /* 0x0000000000247886 */ /* 0x000fe200038e0100 */
[----:B0-----:R-:W-:Y:S01]  /*0030*/  VIADD R1, R1, 0xfffffff8 ;  /* 0xfffffff801017836 */ /* 0x001fe20000000000 */
[----:B------:R-:W-:Y:S01]  /*0040*/  MOV R0, 0x0 ;  /* 0x0000000000007802 */ /* 0x000fe20000000f00 */
[----:B------:R-:W-:Y:S01]  /*0050*/  IMAD.U32 R3, RZ, RZ, UR36 ;  /* 0x00000024ff037e24 */ /* 0x000fe2000f8e00ff */
[----:B------:R-:W0:Y:S02]  /*0060*/  LDCU UR4, c[0x0][0x2f8] ;  /* 0x00005f00ff0477ac */ /* 0x000e240008000800 */
[----:B------:R2:W3:Y:S01]  /*0070*/  LDC.64 R8, c[0x4][R0] ;  /* 0x0100000000087b82 */ /* 0x0004e20000000a00 */
[----:B------:R-:W4:Y:S01]  /*0080*/  LDCU.64 UR6, c[0x4][0x8] ;  /* 0x01000100ff0677ac */ /* 0x000f220008000a00 */
[----:B------:R-:W5:Y:S01]  /*0090*/  LDCU UR5, c[0x0][0x2fc] ;  /* 0x00005f80ff0577ac */ /* 0x000f620008000800 */
[----:B0-----:R-:W-:Y:S01]  /*00a0*/  IADD3 R6, P0, PT, R1, UR4, RZ ;  /* 0x0000000401067c10 */ /* 0x001fe2000ff1e0ff */
[----:B----4-:R-:W-:-:S02]  /*00b0*/  IMAD.U32 R4, RZ, RZ, UR6 ;  /* 0x00000006ff047e24 */ /* 0x010fc4000f8e00ff */
[----:B------:R-:W-:Y:S02]  /*00c0*/  IMAD.U32 R5, RZ, RZ, UR7 ;  /* 0x00000007ff057e24 */ /* 0x000fe4000f8e00ff */
[----:B-----5:R-:W-:Y:S01]  /*00d0*/  IMAD.X R7, RZ, RZ, UR5, P0 ;  /* 0x00000005ff077e24 */ /* 0x020fe200080e06ff */
[----:B-1----:R-:W-:-:S05]  /*00e0*/  LOP3.LUT R2, R16, 0x1f, RZ, 0xc0, !PT ;  /* 0x0000001f10027812 */ /* 0x002fca00078ec0ff */
[----:B------:R2:W-:Y:S02]  /*00f0*/  STL.64 [R1], R2 ;  /* 0x0000000201007387 */ /* 0x0005e40000100a00 */
[----:B------:R-:W-:-:S07]  /*0100*/  LEPC R20, `(.L_x_0) ;  /* 0x000000001014794e */ /* 0x000fce0000000000 */
[----:B--23--:R-:W-:Y:S05]  /*0110*/  CALL.ABS.NOINC R8 ;  /* 0x0000000008007343 */ /* 0x00cfea0003c00000 */
.L_x_0:
[----:B------:R-:W-:-:S04]  /*0120*/  LOP3.LUT R0, R16, 0x1, RZ, 0xc0, !PT ;  /* 0x0000000110007812 */ /* 0x000fc800078ec0ff */
[----:B------:R-:W-:Y:S01]  /*0130*/  ISETP.NE.U32.AND P0, PT, R0, 0x1, PT ;  /* 0x000000010000780c */ /* 0x000fe20003f05070 */
[----:B------:R-:W-:-:S12]  /*0140*/  BRA.DIV UR36, `(.L_x_1) ;  /* 0x0000000224347947 */ /* 0x000fd8000b800000 */
[----:B------:R-:W-:Y:S01]  /*0150*/  IMAD.U32 R14, RZ, RZ, UR36 ;  /* 0x00000024ff0e7e24 */ /* 0x000fe2000f8e00ff */
[----:B------:R-:W-:-:S07]  /*0160*/  VOTE.ANY R14, PT, P0 ;  /* 0x00000000000e7806 */ /* 0x000fce00000e0100 */
.L_x_3:
[----:B------:R-:W-:-:S13]  /*0170*/  ISETP.NE.AND P0, PT, R2, RZ, PT ;  /* 0x000000ff0200720c */ /* 0x000fda0003f05270 */
[----:B------:R-:W-:Y:S05]  /*0180*/  @P0 EXIT ;  /* 0x000000000000094d */ /* 0x000fea0003800000 */
[----:B------:R-:W0:Y:S01]  /*0190*/  S2UR UR4, SR_CTAID.X ;  /* 0x00000000000479c3 */ /* 0x000e220000002500 */
[----:B------:R-:W1:Y:S01]  /*01a0*/  LDCU.64 UR6, c[0x0][0x358] ;  /* 0x00006b00ff0677ac */ /* 0x000e620008000a00 */
[----:B------:R-:W1:Y:S06]  /*01b0*/  POPC R5, R14 ;  /* 0x0000000e00057309 */ /* 0x000e6c0000000000 */
[----:B------:R-:W0:Y:S08]  /*01c0*/  LDC R7, c[0x0][0x360] ;  /* 0x0000d800ff077b82 */ /* 0x000e300000000800 */
[----:B------:R-:W2:Y:S01]  /*01d0*/  LDC.64 R2, c[0x0][0x380] ;  /* 0x0000e000ff027b82 */ /* 0x000ea20000000a00 */
[----:B0-----:R-:W-:-:S04]  /*01e0*/  IMAD R7, R7, UR4, R16 ;  /* 0x0000000407077c24 */ /* 0x001fc8000f8e0210 */
[----:B--2---:R-:W-:-:S05]  /*01f0*/  IMAD.WIDE R2, R7, 0x4, R2 ;  /* 0x0000000407027825 */ /* 0x004fca00078e0202 */
[----:B-1----:R-:W-:Y:S01]  /*0200*/  STG.E desc[UR6][R2.64], R5 ;  /* 0x0000000502007986 */ /* 0x002fe2000c101906 */
[----:B------:R-:W-:Y:S05]  /*0210*/  EXIT ;  /* 0x000000000000794d */ /* 0x000fea0003800000 */
.L_x_1:
[----:B------:R-:W-:Y:S01]  /*0220*/  PLOP3.LUT P6, PT, P0, PT, PT, 0x80, 0x8 ;  /* 0x000000000008781c */ /* 0x000fe200007cf070 */
[----:B------:R-:W-:-:S12]  /*0230*/  IMAD.U32 R15, RZ, RZ, UR36 ;  /* 0x00000024ff0f7e24 */ /* 0x000fd8000f8e00ff */
[----:B------:R-:W-:Y:S05]  /*0240*/  WARPSYNC.COLLECTIVE R15, `(.L_x_2) ;  /* 0x000000000f087348 */ /* 0x000fea0003c00000 */
[----:B------:R-:W-:Y:S01]  /*0250*/  VOTE.ANY R14, PT, P6 ;  /* 0x00000000000e7806 */ /* 0x000fe200030e0100 */
[----:B------:R-:W-:Y:S06]  /*0260*/  ENDCOLLECTIVE ;  /* 0x000000000000791b */ /* 0x000fec0003800000 */
.L_x_2:
[----:B------:R-:W-:Y:S05]  /*0270*/  BRA `(.L_x_3) ;  /* 0xfffffffc00bc7947 */ /* 0x000fea000383ffff */
.L_x_4:
[----:B------:R-:W-:-:S00]  /*0280*/  BRA `(.L_x_4) ;  /* 0xfffffffc00fc7947 */ /* 0x000fc0000383ffff */
[----:B------:R-:W-:-:S00]  /*0290*/  NOP ;  /* 0x0000000000007918 */ /* 0x000fc00000000000 */
        /* <DEDUP_REMOVED lines=14> */
.L_x_5:


//--------------------- .nv.global.init           --------------------------
	.section	.nv.global.init,"aw",@progbits
.nv.global.init:
	.type		$str,@object
	.size		$str,(.L_0 - $str)
$str:
        /*0000*/ 	.byte	0x6c, 0x61, 0x6e, 0x65, 0x49, 0x64, 0x3d, 0x25, 0x64, 0x2c, 0x20, 0x61, 0x63, 0x74, 0x69, 0x76
        /*0010*/ 	.byte	0x65, 0x5f, 0x6d, 0x61, 0x73, 0x6b, 0x3d, 0x25, 0x64, 0x0a, 0x00
.L_0:


//--------------------- .nv.shared.reserved.0     --------------------------
	.section	.nv.shared.reserved.0,"aw",@nobits
	.weak		__nv_reservedSMEM_offset_0_alias
	.size		__nv_reservedSMEM_offset_0_alias, 0, 64
	.other		__nv_reservedSMEM_offset_0_alias,@"STO_CUDA_RESERVED_SHARED STV_DEFAULT"
__nv_reservedSMEM_offset_0_alias:
	.zero		0
	.zero		64


//--------------------- .nv.constant0._Z14kernel_examplePi --------------------------
	.section	.nv.constant0._Z14kernel_examplePi,"a",@progbits
	.sectionflags	@""
	.align	4
.nv.constant0._Z14kernel_examplePi:
	.zero		904


//--------------------- SYMBOLS --------------------------

	.type		.nv.reservedSmem.offset0,@object
	.size		.nv.reservedSmem.offset0,0x4
	.type		vprintf,@function
